//
// Generated by NVIDIA NVVM Compiler
//
// Compiler Build ID: CL-36424714
// Cuda compilation tools, release 13.0, V13.0.88
// Based on NVVM 20.0.0
//

.version 9.0
.target sm_100
.address_size 64

	// .globl	_Z8multiplyffPf

.visible .entry _Z8multiplyffPf(
	.param .f32 _Z8multiplyffPf_param_0,
	.param .f32 _Z8multiplyffPf_param_1,
	.param .u64 .ptr .align 1 _Z8multiplyffPf_param_2
)
{
	.reg .b32 	%f<4>;
	.reg .b64 	%rd<3>;

	ld.param.f32 	%f1, [_Z8multiplyffPf_param_0];
	ld.param.f32 	%f2, [_Z8multiplyffPf_param_1];
	ld.param.u64 	%rd1, [_Z8multiplyffPf_param_2];
	cvta.to.global.u64 	%rd2, %rd1;
	mul.f32 	%f3, %f1, %f2;
	st.global.f32 	[%rd2], %f3;
	ret;

}


// ===== COMPILED SASS (sm_100) =====

	.target	sm_100

	.elftype	@"ET_EXEC"


//--------------------- .note.nv.tkinfo           --------------------------
	.section	.note.nv.tkinfo,"",@"SHT_NOTE"
	.sectionflags	@"SHF_NOTE_NV_TKINFO"
	.tkinfo
        /*0018*/ 	.word	0x00000002
        /*0030*/ 	.string	""
        /*0030*/ 	.string	"ptxas"
        /*0030*/ 	.string	"Cuda compilation tools, release 13.0, V13.0.88"
        /*0030*/ 	.string	"Build cuda_13.0.r13.0/compiler.36424714_0"
        /*0030*/ 	.string	"-arch sm_100 -m 64 "



//--------------------- .note.nv.cuinfo           --------------------------
	.section	.note.nv.cuinfo,"",@"SHT_NOTE"
	.sectionflags	@"SHF_NOTE_NV_CUINFO"
        /*0018*/ 	.short	0x0002
        /*001a*/ 	.short	0x0064
        /*001c*/ 	.short	0x0082
	.zero		2


//--------------------- .nv.info                  --------------------------
	.section	.nv.info,"",@"SHT_CUDA_INFO"
	.align	4


	//----- nvinfo : EIATTR_REGCOUNT
	.align		4
        /*0000*/ 	.byte	0x04, 0x2f
        /*0002*/ 	.short	(.L_1 - .L_0)
	.align		4
.L_0:
        /*0004*/ 	.word	index@(_Z8multiplyffPf)
        /*0008*/ 	.word	0x00000008


	//----- nvinfo : EIATTR_FRAME_SIZE
	.align		4
.L_1:
        /*000c*/ 	.byte	0x04, 0x11
        /*000e*/ 	.short	(.L_3 - .L_2)
	.align		4
.L_2:
        /*0010*/ 	.word	index@(_Z8multiplyffPf)
        /*0014*/ 	.word	0x00000000


	//----- nvinfo : EIATTR_MIN_STACK_SIZE
	.align		4
.L_3:
        /*0018*/ 	.byte	0x04, 0x12
        /*001a*/ 	.short	(.L_5 - .L_4)
	.align		4
.L_4:
        /*001c*/ 	.word	index@(_Z8multiplyffPf)
        /*0020*/ 	.word	0x00000000
.L_5:


//--------------------- .nv.compat                --------------------------
	.section	.nv.compat,"",@"SHT_CUDA_COMPAT_INFO"
	.align	4
        /*0000*/ 	.byte	0x02, 0x09, 0x00, 0x00, 0x02, 0x02, 0x01, 0x00, 0x02, 0x05, 0x05, 0x00, 0x03, 0x07, 0x01, 0x01
        /*0010*/ 	.byte	0x02, 0x03, 0x00, 0x00, 0x02, 0x06, 0x01, 0x00, 0x04, 0x0b, 0x08, 0x00, 0x09, 0x00, 0x00, 0x00
        /*0020*/ 	.byte	0x00, 0x00, 0x00, 0x00


//--------------------- .nv.info._Z8multiplyffPf  --------------------------
	.section	.nv.info._Z8multiplyffPf,"",@"SHT_CUDA_INFO"
	.sectionflags	@""
	.align	4


	//----- nvinfo : EIATTR_CUDA_API_VERSION
	.align		4
        /*0000*/ 	.byte	0x04, 0x37
        /*0002*/ 	.short	(.L_7 - .L_6)
.L_6:
        /*0004*/ 	.word	0x00000082


	//----- nvinfo : EIATTR_KPARAM_INFO
	.align		4
.L_7:
        /*0008*/ 	.byte	0x04, 0x17
        /*000a*/ 	.short	(.L_9 - .L_8)
.L_8:
        /*000c*/ 	.word	0x00000000
        /*0010*/ 	.short	0x0002
        /*0012*/ 	.short	0x0008
        /*0014*/ 	.byte	0x00, 0xf5, 0x21, 0x00


	//----- nvinfo : EIATTR_KPARAM_INFO
	.align		4
.L_9:
        /*0018*/ 	.byte	0x04, 0x17
        /*001a*/ 	.short	(.L_11 - .L_10)
.L_10:
        /*001c*/ 	.word	0x00000000
        /*0020*/ 	.short	0x0001
        /*0022*/ 	.short	0x0004
        /*0024*/ 	.byte	0x00, 0xf0, 0x11, 0x00


	//----- nvinfo : EIATTR_KPARAM_INFO
	.align		4
.L_11:
        /*0028*/ 	.byte	0x04, 0x17
        /*002a*/ 	.short	(.L_13 - .L_12)
.L_12:
        /*002c*/ 	.word	0x00000000
        /*0030*/ 	.short	0x0000
        /*0032*/ 	.short	0x0000
        /*0034*/ 	.byte	0x00, 0xf0, 0x11, 0x00


	//----- nvinfo : EIATTR_SPARSE_MMA_MASK
	.align		4
.L_13:
        /*0038*/ 	.byte	0x03, 0x50
        /*003a*/ 	.short	0x0000


	//----- nvinfo : EIATTR_MAXREG_COUNT
	.align		4
        /*003c*/ 	.byte	0x03, 0x1b
        /*003e*/ 	.short	0x00ff


	//----- nvinfo : EIATTR_MERCURY_ISA_VERSION
	.align		4
        /*0040*/ 	.byte	0x03, 0x5f
        /*0042*/ 	.short	0x0101


	//----- nvinfo : EIATTR_VRC_CTA_INIT_COUNT
	.align		4
        /*0044*/ 	.byte	0x02, 0x4a
	.zero		1
	.zero		1


	//----- nvinfo : EIATTR_EXIT_INSTR_OFFSETS
	.align		4
        /*0048*/ 	.byte	0x04, 0x1c
        /*004a*/ 	.short	(.L_15 - .L_14)


	//   ....[0]....
.L_14:
        /*004c*/ 	.word	0x00000060


	//----- nvinfo : EIATTR_CBANK_PARAM_SIZE
	.align		4
.L_15:
        /*0050*/ 	.byte	0x03, 0x19
        /*0052*/ 	.short	0x0010


	//----- nvinfo : EIATTR_PARAM_CBANK
	.align		4
        /*0054*/ 	.byte	0x04, 0x0a
        /*0056*/ 	.short	(.L_17 - .L_16)
	.align		4
.L_16:
        /*0058*/ 	.word	index@(.nv.constant0._Z8multiplyffPf)
        /*005c*/ 	.short	0x0380
        /*005e*/ 	.short	0x0010


	//----- nvinfo : EIATTR_SW_WAR
	.align		4
.L_17:
        /*0060*/ 	.byte	0x04, 0x36
        /*0062*/ 	.short	(.L_19 - .L_18)
.L_18:
        /*0064*/ 	.word	0x00000008
.L_19:


//--------------------- .nv.callgraph             --------------------------
	.section	.nv.callgraph,"",@"SHT_CUDA_CALLGRAPH"
	.align	4
	.sectionentsize	8
	.align		4
        /*0000*/ 	.word	0x00000000
	.align		4
        /*0004*/ 	.word	0xffffffff
	.align		4
        /*0008*/ 	.word	0x00000000
	.align		4
        /*000c*/ 	.word	0xfffffffe
	.align		4
        /*0010*/ 	.word	0x00000000
	.align		4
        /*0014*/ 	.word	0xfffffffd
	.align		4
        /*0018*/ 	.word	0x00000000
	.align		4
        /*001c*/ 	.word	0xfffffffc


//--------------------- .text._Z8multiplyffPf     --------------------------
	.section	.text._Z8multiplyffPf,"ax",@progbits
	.align	128
        .global         _Z8multiplyffPf
        .type           _Z8multiplyffPf,@function
        .size           _Z8multiplyffPf,(.L_x_1 - _Z8multiplyffPf)
        .other          _Z8multiplyffPf,@"STO_CUDA_ENTRY STV_DEFAULT"
_Z8multiplyffPf:
.text._Z8multiplyffPf:
[----:B------:R-:W-:Y:S08]  /*0000*/  LDC R1, c[0x0][0x37c] ;  /* 0x0000df00ff017b82 */ /* 0x000ff00000000800 */
[----:B------:R-:W0:Y:S01]  /*0010*/  LDC.64 R4, c[0x0][0x380] ;  /* 0x0000e000ff047b82 */ /* 0x000e220000000a00 */
[----:B------:R-:W1:Y:S07]  /*0020*/  LDCU.64 UR4, c[0x0][0x358] ;  /* 0x00006b00ff0477ac */ /* 0x000e6e0008000a00 */
[----:B------:R-:W1:Y:S01]  /*0030*/  LDC.64 R2, c[0x0][0x388] ;  /* 0x0000e200ff027b82 */ /* 0x000e620000000a00 */
[----:B0-----:R-:W-:-:S05]  /*0040*/  FMUL R5, R4, R5 ;  /* 0x0000000504057220 */ /* 0x001fca0000400000 */
[----:B-1----:R-:W-:Y:S01]  /*0050*/  STG.E desc[UR4][R2.64], R5 ;  /* 0x0000000502007986 */ /* 0x002fe2000c101904 */
[----:B------:R-:W-:Y:S05]  /*0060*/  EXIT ;  /* 0x000000000000794d */ /* 0x000fea0003800000 */
.L_x_0:
[----:B------:R-:W-:-:S00]  /*0070*/  BRA `(.L_x_0) ;  /* 0xfffffffc00fc7947 */ /* 0x000fc0000383ffff */
[----:B------:R-:W-:-:S00]  /*0080*/  NOP ;  /* 0x0000000000007918 */ /* 0x000fc00000000000 */
[----:B------:R-:W-:-:S00]  /*0090*/  NOP ;  /* 0x0000000000007918 */ /* 0x000fc00000000000 */
[----:B------:R-:W-:-:S00]  /*00a0*/  NOP ;  /* 0x0000000000007918 */ /* 0x000fc00000000000 */
[----:B------:R-:W-:-:S00]  /*00b0*/  NOP ;  /* 0x0000000000007918 */ /* 0x000fc00000000000 */
[----:B------:R-:W-:-:S00]  /*00c0*/  NOP ;  /* 0x0000000000007918 */ /* 0x000fc00000000000 */
[----:B------:R-:W-:-:S00]  /*00d0*/  NOP ;  /* 0x0000000000007918 */ /* 0x000fc00000000000 */
[----:B------:R-:W-:-:S00]  /*00e0*/  NOP ;  /* 0x0000000000007918 */ /* 0x000fc00000000000 */
[----:B------:R-:W-:-:S00]  /*00f0*/  NOP ;  /* 0x0000000000007918 */ /* 0x000fc00000000000 */
.L_x_1:


//--------------------- .nv.shared.reserved.0     --------------------------
	.section	.nv.shared.reserved.0,"aw",@nobits
	.weak		__nv_reservedSMEM_offset_0_alias
	.size		__nv_reservedSMEM_offset_0_alias, 0, 64
	.other		__nv_reservedSMEM_offset_0_alias,@"STO_CUDA_RESERVED_SHARED STV_DEFAULT"
__nv_reservedSMEM_offset_0_alias:
	.zero		0
	.zero		64


//--------------------- .nv.constant0._Z8multiplyffPf --------------------------
	.section	.nv.constant0._Z8multiplyffPf,"a",@progbits
	.sectionflags	@""
	.align	4
.nv.constant0._Z8multiplyffPf:
	.zero		912


//--------------------- SYMBOLS --------------------------

	.type		.nv.reservedSmem.offset0,@object
	.size		.nv.reservedSmem.offset0,0x4
